	.headerflags	@"EF_CUDA_TEXMODE_UNIFIED EF_CUDA_64BIT_ADDRESS EF_CUDA_SM86 EF_CUDA_VIRTUAL_SM(EF_CUDA_SM86)"
	.elftype	@"ET_EXEC"


//--------------------- .nv.info                  --------------------------
	.section	.nv.info,"",@"SHT_CUDA_INFO"
	.align	4


	//----- nvinfo : EIATTR_REGCOUNT
	.align		4
        /*0000*/ 	.byte	0x04, 0x2f
        /*0002*/ 	.short	(.L_2 - .L_1)
	.align		4
.L_1:
        /*0004*/ 	.word	index@(triton_red_fused__to_copy_add_amax_amin_cat_clamp_mul_reciprocal_7)
        /*0008*/ 	.word	0x0000001c


	//----- nvinfo : EIATTR_MIN_STACK_SIZE
	.align		4
.L_2:
        /*000c*/ 	.byte	0x04, 0x12
        /*000e*/ 	.short	(.L_4 - .L_3)
	.align		4
.L_3:
        /*0010*/ 	.word	index@(triton_red_fused__to_copy_add_amax_amin_cat_clamp_mul_reciprocal_7)
        /*0014*/ 	.word	0x00000000


	//----- nvinfo : EIATTR_FRAME_SIZE
	.align		4
.L_4:
        /*0018*/ 	.byte	0x04, 0x11
        /*001a*/ 	.short	(.L_6 - .L_5)
	.align		4
.L_5:
        /*001c*/ 	.word	index@(triton_red_fused__to_copy_add_amax_amin_cat_clamp_mul_reciprocal_7)
        /*0020*/ 	.word	0x00000000


	//----- nvinfo : EIATTR_MIN_STACK_SIZE
	.align		4
.L_6:
        /*0024*/ 	.byte	0x04, 0x12
        /*0026*/ 	.short	(.L_8 - .L_7)
	.align		4
.L_7:
        /*0028*/ 	.word	index@(triton_red_fused__to_copy_add_amax_amin_cat_clamp_mul_reciprocal_7)
        /*002c*/ 	.word	0x00000000
.L_8:


//--------------------- .nv.info.triton_red_fused__to_copy_add_amax_amin_cat_clamp_mul_reciprocal_7 --------------------------
	.section	.nv.info.triton_red_fused__to_copy_add_amax_amin_cat_clamp_mul_reciprocal_7,"",@"SHT_CUDA_INFO"
	.sectionflags	@""
	.align	4


	//----- nvinfo : EIATTR_CUDA_API_VERSION
	.align		4
        /*0000*/ 	.byte	0x04, 0x37
        /*0002*/ 	.short	(.L_10 - .L_9)
.L_9:
        /*0004*/ 	.word	0x0000007c


	//----- nvinfo : EIATTR_SW2861232_WAR
	.align		4
.L_10:
        /*0008*/ 	.byte	0x01, 0x35
	.zero		2


	//----- nvinfo : EIATTR_PARAM_CBANK
	.align		4
        /*000c*/ 	.byte	0x04, 0x0a
        /*000e*/ 	.short	(.L_12 - .L_11)
	.align		4
.L_11:
        /*0010*/ 	.word	index@(.nv.constant0.triton_red_fused__to_copy_add_amax_amin_cat_clamp_mul_reciprocal_7)
        /*0014*/ 	.short	0x0160
        /*0016*/ 	.short	0x0038


	//----- nvinfo : EIATTR_CBANK_PARAM_SIZE
	.align		4
.L_12:
        /*0018*/ 	.byte	0x03, 0x19
        /*001a*/ 	.short	0x0038


	//----- nvinfo : EIATTR_KPARAM_INFO
	.align		4
        /*001c*/ 	.byte	0x04, 0x17
        /*001e*/ 	.short	(.L_14 - .L_13)
.L_13:
        /*0020*/ 	.word	0x00000000
        /*0024*/ 	.short	0x0007
        /*0026*/ 	.short	0x0030
        /*0028*/ 	.byte	0x00, 0xf4, 0x21, 0x00


	//----- nvinfo : EIATTR_KPARAM_INFO
	.align		4
.L_14:
        /*002c*/ 	.byte	0x04, 0x17
        /*002e*/ 	.short	(.L_16 - .L_15)
.L_15:
        /*0030*/ 	.word	0x00000000
        /*0034*/ 	.short	0x0006
        /*0036*/ 	.short	0x002c
        /*0038*/ 	.byte	0x00, 0xf0, 0x11, 0x00


	//----- nvinfo : EIATTR_KPARAM_INFO
	.align		4
.L_16:
        /*003c*/ 	.byte	0x04, 0x17
        /*003e*/ 	.short	(.L_18 - .L_17)
.L_17:
        /*0040*/ 	.word	0x00000000
        /*0044*/ 	.short	0x0005
        /*0046*/ 	.short	0x0028
        /*0048*/ 	.byte	0x00, 0xf0, 0x11, 0x00


	//----- nvinfo : EIATTR_KPARAM_INFO
	.align		4
.L_18:
        /*004c*/ 	.byte	0x04, 0x17
        /*004e*/ 	.short	(.L_20 - .L_19)
.L_19:
        /*0050*/ 	.word	0x00000000
        /*0054*/ 	.short	0x0004
        /*0056*/ 	.short	0x0020
        /*0058*/ 	.byte	0x00, 0xf4, 0x21, 0x00


	//----- nvinfo : EIATTR_KPARAM_INFO
	.align		4
.L_20:
        /*005c*/ 	.byte	0x04, 0x17
        /*005e*/ 	.short	(.L_22 - .L_21)
.L_21:
        /*0060*/ 	.word	0x00000000
        /*0064*/ 	.short	0x0003
        /*0066*/ 	.short	0x0018
        /*0068*/ 	.byte	0x00, 0xf4, 0x21, 0x00


	//----- nvinfo : EIATTR_KPARAM_INFO
	.align		4
.L_22:
        /*006c*/ 	.byte	0x04, 0x17
        /*006e*/ 	.short	(.L_24 - .L_23)
.L_23:
        /*0070*/ 	.word	0x00000000
        /*0074*/ 	.short	0x0002
        /*0076*/ 	.short	0x0010
        /*0078*/ 	.byte	0x00, 0xf4, 0x21, 0x00


	//----- nvinfo : EIATTR_KPARAM_INFO
	.align		4
.L_24:
        /*007c*/ 	.byte	0x04, 0x17
        /*007e*/ 	.short	(.L_26 - .L_25)
.L_25:
        /*0080*/ 	.word	0x00000000
        /*0084*/ 	.short	0x0001
        /*0086*/ 	.short	0x0008
        /*0088*/ 	.byte	0x00, 0xf4, 0x21, 0x00


	//----- nvinfo : EIATTR_KPARAM_INFO
	.align		4
.L_26:
        /*008c*/ 	.byte	0x04, 0x17
        /*008e*/ 	.short	(.L_28 - .L_27)
.L_27:
        /*0090*/ 	.word	0x00000000
        /*0094*/ 	.short	0x0000
        /*0096*/ 	.short	0x0000
        /*0098*/ 	.byte	0x00, 0xf4, 0x21, 0x00


	//----- nvinfo : EIATTR_MAXREG_COUNT
	.align		4
.L_28:
        /*009c*/ 	.byte	0x03, 0x1b
        /*009e*/ 	.short	0x0080


	//----- nvinfo : EIATTR_COOP_GROUP_MASK_REGIDS
	.align		4
        /*00a0*/ 	.byte	0x04, 0x29
        /*00a2*/ 	.short	(.L_30 - .L_29)


	//   ....[0]....
.L_29:
        /*00a4*/ 	.word	0xffffffff


	//   ....[1]....
        /*00a8*/ 	.word	0xffffffff


	//   ....[2]....
        /*00ac*/ 	.word	0xffffffff


	//   ....[3]....
        /*00b0*/ 	.word	0xffffffff


	//   ....[4]....
        /*00b4*/ 	.word	0xffffffff


	//   ....[5]....
        /*00b8*/ 	.word	0xffffffff


	//   ....[6]....
        /*00bc*/ 	.word	0xffffffff


	//   ....[7]....
        /*00c0*/ 	.word	0xffffffff


	//   ....[8]....
        /*00c4*/ 	.word	0xffffffff


	//   ....[9]....
        /*00c8*/ 	.word	0xffffffff


	//   ....[10]....
        /*00cc*/ 	.word	0xffffffff


	//   ....[11]....
        /*00d0*/ 	.word	0xffffffff


	//   ....[12]....
        /*00d4*/ 	.word	0xffffffff


	//   ....[13]....
        /*00d8*/ 	.word	0xffffffff


	//   ....[14]....
        /*00dc*/ 	.word	0xffffffff


	//   ....[15]....
        /*00e0*/ 	.word	0xffffffff


	//   ....[16]....
        /*00e4*/ 	.word	0xffffffff


	//   ....[17]....
        /*00e8*/ 	.word	0xffffffff


	//----- nvinfo : EIATTR_COOP_GROUP_INSTR_OFFSETS
	.align		4
.L_30:
        /*00ec*/ 	.byte	0x04, 0x28
        /*00ee*/ 	.short	(.L_32 - .L_31)


	//   ....[0]....
.L_31:
        /*00f0*/ 	.word	0x00000750


	//   ....[1]....
        /*00f4*/ 	.word	0x00000790


	//   ....[2]....
        /*00f8*/ 	.word	0x000007d0


	//   ....[3]....
        /*00fc*/ 	.word	0x00000810


	//   ....[4]....
        /*0100*/ 	.word	0x00000860


	//   ....[5]....
        /*0104*/ 	.word	0x00000910


	//   ....[6]....
        /*0108*/ 	.word	0x00000950


	//   ....[7]....
        /*010c*/ 	.word	0x00000970


	//   ....[8]....
        /*0110*/ 	.word	0x000009f0


	//   ....[9]....
        /*0114*/ 	.word	0x00000a10


	//   ....[10]....
        /*0118*/ 	.word	0x00000a60


	//   ....[11]....
        /*011c*/ 	.word	0x00000a90


	//   ....[12]....
        /*0120*/ 	.word	0x00000af0


	//   ....[13]....
        /*0124*/ 	.word	0x00000b20


	//   ....[14]....
        /*0128*/ 	.word	0x00000bf0


	//   ....[15]....
        /*012c*/ 	.word	0x00000c50


	//   ....[16]....
        /*0130*/ 	.word	0x00000c90


	//   ....[17]....
        /*0134*/ 	.word	0x00000cd0


	//----- nvinfo : EIATTR_EXIT_INSTR_OFFSETS
	.align		4
.L_32:
        /*0138*/ 	.byte	0x04, 0x1c
        /*013a*/ 	.short	(.L_34 - .L_33)


	//   ....[0]....
.L_33:
        /*013c*/ 	.word	0x00001560


	//----- nvinfo : EIATTR_REQNTID
	.align		4
.L_34:
        /*0140*/ 	.byte	0x04, 0x10
        /*0142*/ 	.short	(.L_36 - .L_35)
.L_35:
        /*0144*/ 	.word	0x00000200
        /*0148*/ 	.word	0x00000001
        /*014c*/ 	.word	0x00000001


	//----- nvinfo : EIATTR_CRS_STACK_SIZE
	.align		4
.L_36:
        /*0150*/ 	.byte	0x04, 0x1e
        /*0152*/ 	.short	(.L_38 - .L_37)
.L_37:
        /*0154*/ 	.word	0x00000000
.L_38:


//--------------------- .nv.callgraph             --------------------------
	.section	.nv.callgraph,"",@"SHT_CUDA_CALLGRAPH"
	.align	4
	.sectionentsize	8
	.align		4
        /*0000*/ 	.word	0x00000000
	.align		4
        /*0004*/ 	.word	0xffffffff
	.align		4
        /*0008*/ 	.word	0x00000000
	.align		4
        /*000c*/ 	.word	0xfffffffe
	.align		4
        /*0010*/ 	.word	0x00000000
	.align		4
        /*0014*/ 	.word	0xfffffffd
	.align		4
        /*0018*/ 	.word	0x00000000
	.align		4
        /*001c*/ 	.word	0xfffffffc


//--------------------- .nv.rel.action            --------------------------
	.section	.nv.rel.action,"",@"SHT_CUDA_RELOCINFO"
	.align	8
	.sectionentsize	8
        /*0000*/ 	.byte	0x73, 0x00, 0x00, 0x00, 0x00, 0x00, 0x00, 0x00, 0x00, 0x00, 0x00, 0x11, 0x25, 0x00, 0x05, 0x36


//--------------------- .nv.constant4             --------------------------
	.section	.nv.constant4,"a",@progbits
	.align	8
	.align		8
.nv.constant4:
        /*0000*/ 	.dword	_$_str


//--------------------- .nv.constant0.triton_red_fused__to_copy_add_amax_amin_cat_clamp_mul_reciprocal_7 --------------------------
	.section	.nv.constant0.triton_red_fused__to_copy_add_amax_amin_cat_clamp_mul_reciprocal_7,"a",@progbits
	.sectionflags	@""
	.align	4
.nv.constant0.triton_red_fused__to_copy_add_amax_amin_cat_clamp_mul_reciprocal_7:
	.zero		408


//--------------------- .text.triton_red_fused__to_copy_add_amax_amin_cat_clamp_mul_reciprocal_7 --------------------------
	.section	.text.triton_red_fused__to_copy_add_amax_amin_cat_clamp_mul_reciprocal_7,"ax",@progbits
	.sectionflags	@"SHF_BARRIERS=1"
	.sectioninfo	@"SHI_REGISTERS=28"
	.align	128
        .global         triton_red_fused__to_copy_add_amax_amin_cat_clamp_mul_reciprocal_7
        .type           triton_red_fused__to_copy_add_amax_amin_cat_clamp_mul_reciprocal_7,@function
        .size           triton_red_fused__to_copy_add_amax_amin_cat_clamp_mul_reciprocal_7,(.L_x_9 - triton_red_fused__to_copy_add_amax_amin_cat_clamp_mul_reciprocal_7)
        .other          triton_red_fused__to_copy_add_amax_amin_cat_clamp_mul_reciprocal_7,@"STO_CUDA_ENTRY STV_DEFAULT"
triton_red_fused__to_copy_add_amax_amin_cat_clamp_mul_reciprocal_7:
.text.triton_red_fused__to_copy_add_amax_amin_cat_clamp_mul_reciprocal_7:
[----:B------:R-:W-:Y:S02]  /*0000*/  IMAD.MOV.U32 R1, RZ, RZ, c[0x0][0x28] ;  /* 0x00000a00ff017624 */ /* 0x000fe400078e00ff */
[----:B------:R-:W0:Y:S01]  /*0010*/  S2R R8, SR_TID.X ;  /* 0x0000000000087919 */ /* 0x000e220000002100 */
[----:B------:R-:W-:Y:S01]  /*0020*/  IMAD.MOV.U32 R13, RZ, RZ, 0x7f800000 ;  /* 0x7f800000ff0d7424 */ /* 0x000fe200078e00ff */
[----:B------:R-:W-:Y:S01]  /*0030*/  ULDC.64 UR4, c[0x0][0x118] ;  /* 0x0000460000047ab9 */ /* 0x000fe20000000a00 */
[----:B------:R-:W-:Y:S01]  /*0040*/  IMAD.MOV.U32 R15, RZ, RZ, -0x800000 ;  /* 0xff800000ff0f7424 */ /* 0x000fe200078e00ff */
[----:B------:R-:W1:Y:S01]  /*0050*/  S2R R2, SR_CTAID.X ;  /* 0x0000000000027919 */ /* 0x000e620000002500 */
[----:B------:R-:W-:Y:S02]  /*0060*/  IMAD.MOV.U32 R9, RZ, RZ, RZ ;  /* 0x000000ffff097224 */ /* 0x000fe400078e00ff */
[----:B------:R-:W-:Y:S02]  /*0070*/  IMAD.MOV.U32 R20, RZ, RZ, RZ ;  /* 0x000000ffff147224 */ /* 0x000fe400078e00ff */
[----:B------:R-:W-:Y:S02]  /*0080*/  IMAD.MOV.U32 R14, RZ, RZ, -0x800000 ;  /* 0xff800000ff0e7424 */ /* 0x000fe400078e00ff */
[----:B------:R-:W-:-:S02]  /*0090*/  IMAD.MOV.U32 R12, RZ, RZ, 0x7f800000 ;  /* 0x7f800000ff0c7424 */ /* 0x000fc400078e00ff */
[----:B0-----:R-:W-:Y:S01]  /*00a0*/  IMAD.SHL.U32 R5, R8, 0x2, RZ ;  /* 0x0000000208057824 */ /* 0x001fe200078e00ff */
[----:B-1----:R-:W-:-:S04]  /*00b0*/  ISETP.GE.AND P1, PT, R2, 0x1010, PT ;  /* 0x000010100200780c */ /* 0x002fc80003f26270 */
[----:B------:R-:W-:-:S05]  /*00c0*/  LOP3.LUT R5, R5, 0x3fe, RZ, 0xc0, !PT ;  /* 0x000003fe05057812 */ /* 0x000fca00078ec0ff */
[C-C-:B------:R-:W-:Y:S02]  /*00d0*/  IMAD R4, R2.reuse, 0x3000, R5.reuse ;  /* 0x0000300002047824 */ /* 0x140fe400078e0205 */
[----:B------:R-:W-:-:S03]  /*00e0*/  IMAD R3, R2, 0xc00, R5 ;  /* 0x00000c0002037824 */ /* 0x000fc600078e0205 */
[----:B------:R-:W-:-:S04]  /*00f0*/  IADD3 R4, R4, -0xc00, RZ ;  /* 0xfffff40004047810 */ /* 0x000fc80007ffe0ff */
.L_x_3:
[----:B------:R-:W-:Y:S01]  /*0100*/  ISETP.GT.U32.AND P0, PT, R9, 0xbff, PT ;  /* 0x00000bff0900780c */ /* 0x000fe20003f04070 */
[----:B------:R-:W-:Y:S01]  /*0110*/  IMAD.IADD R18, R4, 0x1, R9 ;  /* 0x0000000104127824 */ /* 0x000fe200078e0209 */
[----:B------:R-:W-:Y:S01]  /*0120*/  CS2R R6, SRZ ;  /* 0x0000000000067805 */ /* 0x000fe2000001ff00 */
[----:B------:R-:W-:Y:S01]  /*0130*/  IMAD.MOV.U32 R19, RZ, RZ, 0x4 ;  /* 0x00000004ff137424 */ /* 0x000fe200078e00ff */
[----:B------:R-:W-:-:S03]  /*0140*/  ISETP.GT.U32.AND.EX P0, PT, R20, RZ, !P1, P0 ;  /* 0x000000ff1400720c */ /* 0x000fc60004f04100 */
[----:B------:R-:W-:-:S10]  /*0150*/  IMAD.WIDE R18, R18, R19, c[0x0][0x168] ;  /* 0x00005a0012127625 */ /* 0x000fd400078e0213 */
[----:B------:R-:W2:Y:S01]  /*0160*/  @P0 LDG.E.EL.64 R6, [R18.64] ;  /* 0x0000000412060981 */ /* 0x000ea2000c2e1b00 */
[----:B------:R-:W-:Y:S01]  /*0170*/  ISETP.GE.U32.AND P0, PT, R9, 0xc00, PT ;  /* 0x00000c000900780c */ /* 0x000fe20003f06070 */
[----:B------:R-:W-:Y:S02]  /*0180*/  IMAD.IADD R16, R3, 0x1, R9 ;  /* 0x0000000103107824 */ /* 0x000fe400078e0209 */
[----:B------:R-:W-:Y:S01]  /*0190*/  IMAD.MOV.U32 R11, RZ, RZ, 0x2 ;  /* 0x00000002ff0b7424 */ /* 0x000fe200078e00ff */
[----:B------:R-:W-:Y:S01]  /*01a0*/  ISETP.GE.U32.AND.EX P0, PT, R20, RZ, PT, P0 ;  /* 0x000000ff1400720c */ /* 0x000fe20003f06100 */
[----:B------:R-:W-:Y:S02]  /*01b0*/  IMAD.MOV.U32 R10, RZ, RZ, RZ ;  /* 0x000000ffff0a7224 */ /* 0x000fe400078e00ff */
[----:B------:R-:W-:Y:S01]  /*01c0*/  IMAD.WIDE R16, R16, R11, c[0x0][0x160] ;  /* 0x0000580010107625 */ /* 0x000fe200078e020b */
[----:B------:R-:W-:-:S13]  /*01d0*/  ISETP.LT.AND P2, PT, R2, 0x1010, !P0 ;  /* 0x000010100200780c */ /* 0x000fda0004741270 */
[----:B------:R0:W5:Y:S01]  /*01e0*/  @P2 LDG.E.EL R10, [R16.64] ;  /* 0x00000004100a2981 */ /* 0x000162000c2e1900 */
[----:B------:R-:W-:Y:S01]  /*01f0*/  BSSY B0, `(.L_x_0) ;  /* 0x0000031000007945 */ /* 0x000fe20003800000 */
[----:B--2---:R-:W-:Y:S01]  /*0200*/  FMUL R21, R6, R6 ;  /* 0x0000000606157220 */ /* 0x004fe20000400000 */
[----:B------:R-:W-:-:S03]  /*0210*/  FMUL R0, R7, R7 ;  /* 0x0000000707007220 */ /* 0x000fc60000400000 */
[----:B------:R-:W-:Y:S01]  /*0220*/  FMUL R21, R21, R6 ;  /* 0x0000000615157220 */ /* 0x000fe20000400000 */
[----:B0-----:R-:W-:-:S03]  /*0230*/  FMUL R16, R0, R7 ;  /* 0x0000000700107220 */ /* 0x001fc60000400000 */
[----:B------:R-:W-:Y:S01]  /*0240*/  FFMA R21, R21, 0.044714998453855514526, R6 ;  /* 0x3d37271315157823 */ /* 0x000fe20000000006 */
[----:B------:R-:W-:Y:S01]  /*0250*/  FFMA R16, R16, 0.044714998453855514526, R7 ;  /* 0x3d37271310107823 */ /* 0x000fe20000000007 */
[----:B------:R-:W-:Y:S01]  /*0260*/  FMUL R6, R6, 0.5 ;  /* 0x3f00000006067820 */ /* 0x000fe20000400000 */
[----:B------:R-:W-:Y:S01]  /*0270*/  FMUL R7, R7, 0.5 ;  /* 0x3f00000007077820 */ /* 0x000fe20000400000 */
[----:B------:R-:W-:Y:S01]  /*0280*/  FMUL R23, R21, 0.79788458347320556641 ;  /* 0x3f4c422a15177820 */ /* 0x000fe20000400000 */
[----:B------:R-:W-:-:S03]  /*0290*/  FMUL R16, R16, 0.79788458347320556641 ;  /* 0x3f4c422a10107820 */ /* 0x000fc60000400000 */
[----:B------:R-:W-:-:S05]  /*02a0*/  FADD.FTZ R25, |R23|, -RZ ;  /* 0x800000ff17197221 */ /* 0x000fca0000010200 */
[----:B------:R-:W-:-:S13]  /*02b0*/  FSETP.GE.AND P3, PT, R25, 0.60000002384185791016, PT ;  /* 0x3f19999a1900780b */ /* 0x000fda0003f66000 */
[----:B------:R-:W-:Y:S01]  /*02c0*/  @P3 FMUL R18, R25, 2.8853900432586669922 ;  /* 0x4038aa3b19123820 */ /* 0x000fe20000400000 */
[----:B------:R-:W-:Y:S01]  /*02d0*/  @P3 IMAD.MOV.U32 R22, RZ, RZ, 0x3f800000 ;  /* 0x3f800000ff163424 */ /* 0x000fe200078e00ff */
[----:B------:R-:W-:Y:S01]  /*02e0*/  @!P3 FMUL R19, R23, R23 ;  /* 0x000000171713b220 */ /* 0x000fe20000400000 */
[----:B------:R-:W-:Y:S01]  /*02f0*/  @!P3 IMAD.MOV.U32 R24, RZ, RZ, 0x3c80f082 ;  /* 0x3c80f082ff18b424 */ /* 0x000fe200078e00ff */
[----:B------:R-:W-:Y:S02]  /*0300*/  @P3 FSETP.GE.AND P2, PT, R25, 9.010913848876953125, PT ;  /* 0x41102cb41900380b */ /* 0x000fe40003f46000 */
[----:B------:R-:W0:Y:S01]  /*0310*/  @P3 MUFU.EX2 R18, R18 ;  /* 0x0000001200123308 */ /* 0x000e220000000800 */
[----:B------:R-:W-:-:S04]  /*0320*/  @!P3 FFMA.FTZ R0, R19, R24, -0.052303962409496307373 ;  /* 0xbd563cae1300b423 */ /* 0x000fc80000010018 */
[----:B------:R-:W-:-:S04]  /*0330*/  @!P3 FFMA.FTZ R0, R19, R0, 0.1331529766321182251 ;  /* 0x3e0859411300b423 */ /* 0x000fc80000010000 */
[----:B------:R-:W-:-:S04]  /*0340*/  @!P3 FFMA.FTZ R0, R19, R0, -0.33332768082618713379 ;  /* 0xbeaaa9ed1300b423 */ /* 0x000fc80000010000 */
[----:B------:R-:W-:Y:S01]  /*0350*/  @!P3 FFMA.FTZ R0, R19, R0, RZ ;  /* 0x000000001300b223 */ /* 0x000fe200000100ff */
[----:B0-----:R-:W-:-:S06]  /*0360*/  @P3 FADD R21, R18, 1 ;  /* 0x3f80000012153421 */ /* 0x001fcc0000000000 */
[----:B------:R-:W0:Y:S02]  /*0370*/  @P3 MUFU.RCP R21, R21 ;  /* 0x0000001500153308 */ /* 0x000e240000001000 */
[----:B0-----:R-:W-:Y:S01]  /*0380*/  @P3 FFMA.FTZ R17, R21, -2, R22 ;  /* 0xc000000015113823 */ /* 0x001fe20000010016 */
[----:B------:R-:W-:-:S04]  /*0390*/  FADD.FTZ R21, |R16|, -RZ ;  /* 0x800000ff10157221 */ /* 0x000fc80000010200 */
[----:B------:R-:W-:Y:S02]  /*03a0*/  @P3 FSEL R17, R17, 1, !P2 ;  /* 0x3f80000011113808 */ /* 0x000fe40005000000 */
[----:B------:R-:W-:Y:S02]  /*03b0*/  FSETP.GE.AND P2, PT, R21, 0.60000002384185791016, PT ;  /* 0x3f19999a1500780b */ /* 0x000fe40003f46000 */
[--C-:B------:R-:W-:Y:S01]  /*03c0*/  @P3 LOP3.LUT R17, R17, 0x80000000, R23.reuse, 0xf8, !PT ;  /* 0x8000000011113812 */ /* 0x100fe200078ef817 */
[----:B------:R-:W-:-:S10]  /*03d0*/  @!P3 FFMA.FTZ R17, R23, R0, R23 ;  /* 0x000000001711b223 */ /* 0x000fd40000010017 */
[----:B------:R-:W-:Y:S05]  /*03e0*/  @!P2 BRA `(.L_x_1) ;  /* 0x000000a00000a947 */ /* 0x000fea0003800000 */
[C---:B------:R-:W-:Y:S01]  /*03f0*/  FMUL R0, R21.reuse, 2.8853900432586669922 ;  /* 0x4038aa3b15007820 */ /* 0x040fe20000400000 */
[----:B------:R-:W-:Y:S01]  /*0400*/  IMAD.MOV.U32 R19, RZ, RZ, 0x3f800000 ;  /* 0x3f800000ff137424 */ /* 0x000fe200078e00ff */
[----:B------:R-:W-:-:S04]  /*0410*/  FSETP.GE.AND P2, PT, R21, 9.010913848876953125, PT ;  /* 0x41102cb41500780b */ /* 0x000fc80003f46000 */
[----:B------:R-:W0:Y:S02]  /*0420*/  MUFU.EX2 R0, R0 ;  /* 0x0000000000007308 */ /* 0x000e240000000800 */
[----:B0-----:R-:W-:-:S06]  /*0430*/  FADD R18, R0, 1 ;  /* 0x3f80000000127421 */ /* 0x001fcc0000000000 */
[----:B------:R-:W0:Y:S02]  /*0440*/  MUFU.RCP R18, R18 ;  /* 0x0000001200127308 */ /* 0x000e240000001000 */
[----:B0-----:R-:W-:-:S05]  /*0450*/  FFMA.FTZ R19, R18, -2, R19 ;  /* 0xc000000012137823 */ /* 0x001fca0000010013 */
[----:B------:R-:W-:-:S04]  /*0460*/  FSEL R19, R19, 1, !P2 ;  /* 0x3f80000013137808 */ /* 0x000fc80005000000 */
[----:B------:R-:W-:Y:S01]  /*0470*/  LOP3.LUT R16, R19, 0x80000000, R16, 0xf8, !PT ;  /* 0x8000000013107812 */ /* 0x000fe200078ef810 */
[----:B------:R-:W-:Y:S05]  /*0480*/  BRA `(.L_x_2) ;  /* 0x0000007000007947 */ /* 0x000fea0003800000 */
.L_x_1:
[----:B------:R-:W-:Y:S01]  /*0490*/  IMAD.MOV.U32 R0, RZ, RZ, 0x3c80f082 ;  /* 0x3c80f082ff007424 */ /* 0x000fe200078e00ff */
[----:B------:R-:W-:-:S04]  /*04a0*/  FMUL R19, R16, R16 ;  /* 0x0000001010137220 */ /* 0x000fc80000400000 */
[----:B------:R-:W-:-:S04]  /*04b0*/  FFMA.FTZ R0, R19, R0, -0.052303962409496307373 ;  /* 0xbd563cae13007423 */ /* 0x000fc80000010000 */
[----:B------:R-:W-:-:S04]  /*04c0*/  FFMA.FTZ R0, R19, R0, 0.1331529766321182251 ;  /* 0x3e08594113007423 */ /* 0x000fc80000010000 */
[----:B------:R-:W-:-:S04]  /*04d0*/  FFMA.FTZ R0, R19, R0, -0.33332768082618713379 ;  /* 0xbeaaa9ed13007423 */ /* 0x000fc80000010000 */
[----:B------:R-:W-:-:S04]  /*04e0*/  FFMA.FTZ R19, R19, R0, RZ ;  /* 0x0000000013137223 */ /* 0x000fc800000100ff */
[----:B------:R-:W-:Y:S02]  /*04f0*/  FFMA.FTZ R16, R19, R16, R16 ;  /* 0x0000001013107223 */ /* 0x000fe40000010010 */
.L_x_2:
[----:B------:R-:W-:Y:S05]  /*0500*/  BSYNC B0 ;  /* 0x0000000000007941 */ /* 0x000fea0003800000 */
.L_x_0:
[----:B------:R-:W-:Y:S01]  /*0510*/  FADD R17, R17, 1 ;  /* 0x3f80000011117421 */ /* 0x000fe20000000000 */
[C---:B-----5:R-:W-:Y:S01]  /*0520*/  IMAD.U32 R19, R10.reuse, 0x10000, RZ ;  /* 0x000100000a137824 */ /* 0x060fe200078e00ff */
[----:B------:R-:W-:Y:S01]  /*0530*/  PRMT R10, R10, 0x7632, R10 ;  /* 0x000076320a0a7816 */ /* 0x000fe2000000000a */
[----:B------:R-:W-:Y:S01]  /*0540*/  FADD R16, R16, 1 ;  /* 0x3f80000010107421 */ /* 0x000fe20000000000 */
[----:B------:R-:W-:Y:S01]  /*0550*/  @P0 FMUL R19, R17, R6 ;  /* 0x0000000611130220 */ /* 0x000fe20000400000 */
[----:B------:R-:W-:Y:S02]  /*0560*/  IADD3 R9, P4, R9, 0x400, RZ ;  /* 0x0000040009097810 */ /* 0x000fe40007f9e0ff */
[----:B------:R-:W-:Y:S01]  /*0570*/  IMAD.U32 R10, R10, 0x10000, RZ ;  /* 0x000100000a0a7824 */ /* 0x000fe200078e00ff */
[----:B------:R-:W-:Y:S01]  /*0580*/  @P0 FMUL R10, R16, R7 ;  /* 0x00000007100a0220 */ /* 0x000fe20000400000 */
[-C--:B------:R-:W-:Y:S01]  /*0590*/  FSETP.GEU.AND P3, PT, R12, R19.reuse, PT ;  /* 0x000000130c00720b */ /* 0x080fe20003f6e000 */
[----:B------:R-:W-:Y:S01]  /*05a0*/  IMAD.X R20, RZ, RZ, R20, P4 ;  /* 0x000000ffff147224 */ /* 0x000fe200020e0614 */
[----:B------:R-:W-:-:S02]  /*05b0*/  FSETP.GT.AND P0, PT, R14, R19, PT ;  /* 0x000000130e00720b */ /* 0x000fc40003f04000 */
[-C--:B------:R-:W-:Y:S02]  /*05c0*/  FSEL R17, R12, R19.reuse, !P3 ;  /* 0x000000130c117208 */ /* 0x080fe40005800000 */
[----:B------:R-:W-:Y:S02]  /*05d0*/  FSEL R19, R14, R19, P0 ;  /* 0x000000130e137208 */ /* 0x000fe40000000000 */
[----:B------:R-:W-:Y:S02]  /*05e0*/  ISETP.GE.U32.AND P0, PT, R9, 0x3c00, PT ;  /* 0x00003c000900780c */ /* 0x000fe40003f06070 */
[----:B------:R-:W-:Y:S02]  /*05f0*/  FSETP.NAN.AND P2, PT, R12, R12, PT ;  /* 0x0000000c0c00720b */ /* 0x000fe40003f48000 */
[----:B------:R-:W-:Y:S02]  /*0600*/  ISETP.GE.U32.AND.EX P0, PT, R20, RZ, PT, P0 ;  /* 0x000000ff1400720c */ /* 0x000fe40003f06100 */
[----:B------:R-:W-:-:S02]  /*0610*/  FSETP.GEU.AND P4, PT, R13, R10, PT ;  /* 0x0000000a0d00720b */ /* 0x000fc40003f8e000 */
[-C--:B------:R-:W-:Y:S02]  /*0620*/  FSETP.GT.AND P5, PT, R15, R10.reuse, PT ;  /* 0x0000000a0f00720b */ /* 0x080fe40003fa4000 */
[----:B------:R-:W-:Y:S02]  /*0630*/  @!P1 FSEL R12, R12, R17, P2 ;  /* 0x000000110c0c9208 */ /* 0x000fe40001000000 */
[C---:B------:R-:W-:Y:S02]  /*0640*/  FSEL R0, R13.reuse, R10, !P4 ;  /* 0x0000000a0d007208 */ /* 0x040fe40006000000 */
[----:B------:R-:W-:Y:S02]  /*0650*/  FSETP.NAN.AND P2, PT, R13, R13, PT ;  /* 0x0000000d0d00720b */ /* 0x000fe40003f48000 */
[----:B------:R-:W-:Y:S02]  /*0660*/  FSETP.NAN.AND P3, PT, R14, R14, PT ;  /* 0x0000000e0e00720b */ /* 0x000fe40003f68000 */
[----:B------:R-:W-:-:S02]  /*0670*/  FSETP.NAN.AND P4, PT, R15, R15, PT ;  /* 0x0000000f0f00720b */ /* 0x000fc40003f88000 */
[----:B------:R-:W-:Y:S02]  /*0680*/  FSEL R10, R15, R10, P5 ;  /* 0x0000000a0f0a7208 */ /* 0x000fe40002800000 */
[----:B------:R-:W-:Y:S02]  /*0690*/  @!P1 FSEL R14, R14, R19, P3 ;  /* 0x000000130e0e9208 */ /* 0x000fe40001800000 */
[----:B------:R-:W-:Y:S02]  /*06a0*/  @!P1 FSEL R13, R13, R0, P2 ;  /* 0x000000000d0d9208 */ /* 0x000fe40001000000 */
[----:B------:R-:W-:Y:S01]  /*06b0*/  @!P1 FSEL R15, R15, R10, P4 ;  /* 0x0000000a0f0f9208 */ /* 0x000fe20002000000 */
[----:B------:R-:W-:Y:S05]  /*06c0*/  @!P0 BRA `(.L_x_3) ;  /* 0xfffffa3000008947 */ /* 0x000fea000383ffff */
[----:B------:R-:W-:Y:S01]  /*06d0*/  FSETP.NAN.AND P0, PT, R12, R12, PT ;  /* 0x0000000c0c00720b */ /* 0x000fe20003f08000 */
[----:B------:R-:W-:Y:S01]  /*06e0*/  IMAD R5, R2, 0x3c00, R5 ;  /* 0x00003c0002057824 */ /* 0x000fe200078e0205 */
[CC--:B------:R-:W-:Y:S02]  /*06f0*/  FSETP.GEU.AND P2, PT, R12.reuse, R13.reuse, PT ;  /* 0x0000000d0c00720b */ /* 0x0c0fe40003f4e000 */
[----:B------:R-:W-:-:S02]  /*0700*/  FSEL R13, R12, R13, P0 ;  /* 0x0000000d0c0d7208 */ /* 0x000fc40000000000 */
[----:B------:R-:W-:Y:S02]  /*0710*/  SHF.R.U32.HI R0, RZ, 0x3, R8 ;  /* 0x00000003ff007819 */ /* 0x000fe40000011608 */
[----:B------:R-:W-:Y:S02]  /*0720*/  FSEL R12, R12, R13, !P2 ;  /* 0x0000000d0c0c7208 */ /* 0x000fe40005000000 */
[----:B------:R-:W-:Y:S02]  /*0730*/  ISETP.GE.AND P3, PT, R8, 0x10, PT ;  /* 0x000000100800780c */ /* 0x000fe40003f66270 */
[C---:B------:R-:W-:Y:S01]  /*0740*/  FSETP.NAN.AND P0, PT, R12.reuse, R12, PT ;  /* 0x0000000c0c00720b */ /* 0x040fe20003f08000 */
[----:B------:R-:W0:Y:S02]  /*0750*/  SHFL.BFLY PT, R7, R12, 0x10, 0x1f ;  /* 0x0e001f000c077f89 */ /* 0x000e2400000e0000 */
[----:B0-----:R-:W-:-:S10]  /*0760*/  FSETP.GEU.AND P2, PT, R12, R7, PT ;  /* 0x000000070c00720b */ /* 0x001fd40003f4e000 */
[----:B------:R-:W-:-:S04]  /*0770*/  @!P0 FSEL R12, R12, R7, !P2 ;  /* 0x000000070c0c8208 */ /* 0x000fc80005000000 */
[C---:B------:R-:W-:Y:S01]  /*0780*/  FSETP.NAN.AND P0, PT, R12.reuse, R12, PT ;  /* 0x0000000c0c00720b */ /* 0x040fe20003f08000 */
[----:B------:R-:W0:Y:S02]  /*0790*/  SHFL.BFLY PT, R7, R12, 0x8, 0x1f ;  /* 0x0d001f000c077f89 */ /* 0x000e2400000e0000 */
[----:B0-----:R-:W-:-:S13]  /*07a0*/  FSETP.GEU.AND P2, PT, R12, R7, PT ;  /* 0x000000070c00720b */ /* 0x001fda0003f4e000 */
[----:B------:R-:W-:-:S04]  /*07b0*/  @P2 FSEL R12, R12, R7, P0 ;  /* 0x000000070c0c2208 */ /* 0x000fc80000000000 */
[C---:B------:R-:W-:Y:S01]  /*07c0*/  FSETP.NAN.AND P0, PT, R12.reuse, R12, PT ;  /* 0x0000000c0c00720b */ /* 0x040fe20003f08000 */
[----:B------:R-:W0:Y:S02]  /*07d0*/  SHFL.BFLY PT, R7, R12, 0x4, 0x1f ;  /* 0x0c801f000c077f89 */ /* 0x000e2400000e0000 */
[----:B0-----:R-:W-:-:S13]  /*07e0*/  FSETP.GEU.AND P2, PT, R12, R7, PT ;  /* 0x000000070c00720b */ /* 0x001fda0003f4e000 */
[----:B------:R-:W-:-:S04]  /*07f0*/  @P2 FSEL R12, R12, R7, P0 ;  /* 0x000000070c0c2208 */ /* 0x000fc80000000000 */
[C---:B------:R-:W-:Y:S01]  /*0800*/  FSETP.NAN.AND P0, PT, R12.reuse, R12, PT ;  /* 0x0000000c0c00720b */ /* 0x040fe20003f08000 */
[----:B------:R-:W0:Y:S02]  /*0810*/  SHFL.BFLY PT, R7, R12, 0x2, 0x1f ;  /* 0x0c401f000c077f89 */ /* 0x000e2400000e0000 */
[----:B0-----:R-:W-:-:S13]  /*0820*/  FSETP.GEU.AND P2, PT, R12, R7, PT ;  /* 0x000000070c00720b */ /* 0x001fda0003f4e000 */
[----:B------:R-:W-:Y:S02]  /*0830*/  @P2 FSEL R12, R12, R7, P0 ;  /* 0x000000070c0c2208 */ /* 0x000fe40000000000 */
[----:B------:R-:W-:Y:S02]  /*0840*/  LOP3.LUT P2, RZ, R8, 0x1f, RZ, 0xc0, !PT ;  /* 0x0000001f08ff7812 */ /* 0x000fe4000784c0ff */
[C---:B------:R-:W-:Y:S01]  /*0850*/  FSETP.NAN.AND P0, PT, R12.reuse, R12, PT ;  /* 0x0000000c0c00720b */ /* 0x040fe20003f08000 */
[----:B------:R-:W0:Y:S02]  /*0860*/  SHFL.BFLY PT, R7, R12, 0x1, 0x1f ;  /* 0x0c201f000c077f89 */ /* 0x000e2400000e0000 */
[----:B0-----:R-:W-:-:S13]  /*0870*/  FSETP.GEU.AND P4, PT, R12, R7, PT ;  /* 0x000000070c00720b */ /* 0x001fda0003f8e000 */
[----:B------:R-:W-:Y:S02]  /*0880*/  @P4 SEL R12, R12, R7, P0 ;  /* 0x000000070c0c4207 */ /* 0x000fe40000000000 */
[----:B------:R-:W-:Y:S02]  /*0890*/  LOP3.LUT R7, R0, 0x3c, RZ, 0xc0, !PT ;  /* 0x0000003c00077812 */ /* 0x000fe400078ec0ff */
[C---:B------:R-:W-:Y:S02]  /*08a0*/  FSETP.NAN.AND P4, PT, R14.reuse, R14, PT ;  /* 0x0000000e0e00720b */ /* 0x040fe40003f88000 */
[CC--:B------:R-:W-:Y:S01]  /*08b0*/  FSETP.GT.AND P0, PT, R14.reuse, R15.reuse, PT ;  /* 0x0000000f0e00720b */ /* 0x0c0fe20003f04000 */
[----:B------:R-:W-:Y:S01]  /*08c0*/  @!P2 STS [R7], R12 ;  /* 0x0000000c0700a388 */ /* 0x000fe20000000800 */
[----:B------:R-:W-:-:S03]  /*08d0*/  FSEL R15, R14, R15, P4 ;  /* 0x0000000f0e0f7208 */ /* 0x000fc60002000000 */
[----:B------:R-:W-:Y:S01]  /*08e0*/  BAR.SYNC.DEFER_BLOCKING 0x0 ;  /* 0x0000000000007b1d */ /* 0x000fe20000010000 */
[----:B------:R-:W-:-:S04]  /*08f0*/  FSEL R14, R14, R15, P0 ;  /* 0x0000000f0e0e7208 */ /* 0x000fc80000000000 */
[C---:B------:R-:W-:Y:S01]  /*0900*/  FSETP.NAN.AND P4, PT, R14.reuse, R14, PT ;  /* 0x0000000e0e00720b */ /* 0x040fe20003f88000 */
[----:B------:R-:W0:Y:S04]  /*0910*/  SHFL.BFLY PT, R9, R14, 0x10, 0x1f ;  /* 0x0e001f000e097f89 */ /* 0x000e2800000e0000 */
[----:B------:R-:W-:Y:S01]  /*0920*/  @!P3 LDS R6, [R8.X4] ;  /* 0x000000000806b984 */ /* 0x000fe20000004800 */
[----:B0-----:R-:W-:-:S07]  /*0930*/  FSETP.GT.AND P0, PT, R14, R9, PT ;  /* 0x000000090e00720b */ /* 0x001fce0003f04000 */
[----:B------:R-:W-:-:S05]  /*0940*/  @!P4 FSEL R14, R14, R9, P0 ;  /* 0x000000090e0ec208 */ /* 0x000fca0000000000 */
[----:B------:R-:W0:Y:S02]  /*0950*/  SHFL.BFLY PT, R13, R14, 0x8, 0x1f ;  /* 0x0d001f000e0d7f89 */ /* 0x000e2400000e0000 */
[----:B0-----:R-:W-:Y:S02]  /*0960*/  FSETP.GT.AND P4, PT, R14, R13, PT ;  /* 0x0000000d0e00720b */ /* 0x001fe40003f84000 */
[----:B------:R-:W0:Y:S01]  /*0970*/  SHFL.BFLY PT, R9, R6, 0x8, 0x1f ;  /* 0x0d001f0006097f89 */ /* 0x000e2200000e0000 */
[C---:B------:R-:W-:Y:S02]  /*0980*/  FSETP.NAN.AND P0, PT, R6.reuse, R6, PT ;  /* 0x000000060600720b */ /* 0x040fe40003f08000 */
[----:B0-----:R-:W-:-:S04]  /*0990*/  FSETP.GEU.AND P5, PT, R6, R9, PT ;  /* 0x000000090600720b */ /* 0x001fc80003fae000 */
[----:B------:R-:W-:Y:S02]  /*09a0*/  FSEL R9, R6, R9, !P5 ;  /* 0x0000000906097208 */ /* 0x000fe40006800000 */
[----:B------:R-:W-:Y:S02]  /*09b0*/  FSETP.NAN.AND P5, PT, R14, R14, PT ;  /* 0x0000000e0e00720b */ /* 0x000fe40003fa8000 */
[----:B------:R-:W-:Y:S02]  /*09c0*/  FSEL R9, R6, R9, P0 ;  /* 0x0000000906097208 */ /* 0x000fe40000000000 */
[----:B------:R-:W-:Y:S02]  /*09d0*/  @!P4 FSEL R14, R14, R13, P5 ;  /* 0x0000000d0e0ec208 */ /* 0x000fe40002800000 */
[----:B------:R-:W-:Y:S01]  /*09e0*/  FSETP.NAN.AND P0, PT, R9, R9, PT ;  /* 0x000000090900720b */ /* 0x000fe20003f08000 */
[----:B------:R-:W0:Y:S01]  /*09f0*/  SHFL.BFLY PT, R0, R9, 0x4, 0x1f ;  /* 0x0c801f0009007f89 */ /* 0x000e2200000e0000 */
[----:B------:R-:W-:-:S03]  /*0a00*/  FSETP.NAN.AND P5, PT, R14, R14, PT ;  /* 0x0000000e0e00720b */ /* 0x000fc60003fa8000 */
[----:B------:R-:W1:Y:S01]  /*0a10*/  SHFL.BFLY PT, R13, R14, 0x4, 0x1f ;  /* 0x0c801f000e0d7f89 */ /* 0x000e6200000e0000 */
[----:B0-----:R-:W-:Y:S02]  /*0a20*/  FSETP.GEU.AND P6, PT, R9, R0, PT ;  /* 0x000000000900720b */ /* 0x001fe40003fce000 */
[----:B-1----:R-:W-:-:S11]  /*0a30*/  FSETP.GT.AND P4, PT, R14, R13, PT ;  /* 0x0000000d0e00720b */ /* 0x002fd60003f84000 */
[----:B------:R-:W-:Y:S02]  /*0a40*/  @P6 FSEL R9, R9, R0, P0 ;  /* 0x0000000009096208 */ /* 0x000fe40000000000 */
[----:B------:R-:W-:-:S03]  /*0a50*/  @!P4 FSEL R14, R14, R13, P5 ;  /* 0x0000000d0e0ec208 */ /* 0x000fc60002800000 */
[----:B------:R-:W0:Y:S01]  /*0a60*/  SHFL.BFLY PT, R0, R9, 0x2, 0x1f ;  /* 0x0c401f0009007f89 */ /* 0x000e2200000e0000 */
[C---:B------:R-:W-:Y:S02]  /*0a70*/  FSETP.NAN.AND P0, PT, R9.reuse, R9, PT ;  /* 0x000000090900720b */ /* 0x040fe40003f08000 */
[C---:B------:R-:W-:Y:S01]  /*0a80*/  FSETP.NAN.AND P5, PT, R14.reuse, R14, PT ;  /* 0x0000000e0e00720b */ /* 0x040fe20003fa8000 */
[----:B------:R-:W1:Y:S01]  /*0a90*/  SHFL.BFLY PT, R13, R14, 0x2, 0x1f ;  /* 0x0c401f000e0d7f89 */ /* 0x000e6200000e0000 */
[----:B0-----:R-:W-:Y:S02]  /*0aa0*/  FSETP.GEU.AND P6, PT, R9, R0, PT ;  /* 0x000000000900720b */ /* 0x001fe40003fce000 */
[----:B-1----:R-:W-:-:S11]  /*0ab0*/  FSETP.GT.AND P4, PT, R14, R13, PT ;  /* 0x0000000d0e00720b */ /* 0x002fd60003f84000 */
[----:B------:R-:W-:Y:S02]  /*0ac0*/  @P6 FSEL R9, R9, R0, P0 ;  /* 0x0000000009096208 */ /* 0x000fe40000000000 */
[----:B------:R-:W-:Y:S02]  /*0ad0*/  LOP3.LUT P0, RZ, R8, 0xf, RZ, 0xc0, !PT ;  /* 0x0000000f08ff7812 */ /* 0x000fe4000780c0ff */
[----:B------:R-:W-:Y:S01]  /*0ae0*/  @!P4 FSEL R14, R14, R13, P5 ;  /* 0x0000000d0e0ec208 */ /* 0x000fe20002800000 */
[----:B------:R-:W0:Y:S01]  /*0af0*/  SHFL.BFLY PT, R0, R9, 0x1, 0x1f ;  /* 0x0c201f0009007f89 */ /* 0x000e2200000e0000 */
[----:B------:R-:W-:Y:S02]  /*0b00*/  ISETP.LT.AND P0, PT, R8, 0x10, !P0 ;  /* 0x000000100800780c */ /* 0x000fe40004701270 */
[C---:B------:R-:W-:Y:S01]  /*0b10*/  FSETP.NAN.AND P6, PT, R9.reuse, R9, PT ;  /* 0x000000090900720b */ /* 0x040fe20003fc8000 */
[----:B------:R-:W1:Y:S01]  /*0b20*/  SHFL.BFLY PT, R13, R14, 0x1, 0x1f ;  /* 0x0c201f000e0d7f89 */ /* 0x000e6200000e0000 */
[----:B0-----:R-:W-:-:S02]  /*0b30*/  FSETP.GEU.AND P5, PT, R9, R0, PT ;  /* 0x000000000900720b */ /* 0x001fc40003fae000 */
[----:B-1----:R-:W-:-:S11]  /*0b40*/  FSETP.GT.AND P4, PT, R14, R13, PT ;  /* 0x0000000d0e00720b */ /* 0x002fd60003f84000 */
[----:B------:R-:W-:Y:S02]  /*0b50*/  @P5 SEL R9, R9, R0, P6 ;  /* 0x0000000009095207 */ /* 0x000fe40003000000 */
[----:B------:R-:W-:-:S03]  /*0b60*/  FSETP.NAN.AND P5, PT, R14, R14, PT ;  /* 0x0000000e0e00720b */ /* 0x000fc60003fa8000 */
[----:B------:R-:W-:Y:S01]  /*0b70*/  @P0 STS [R8.X4], R9 ;  /* 0x0000000908000388 */ /* 0x000fe20000004800 */
[----:B------:R-:W-:-:S03]  /*0b80*/  @!P4 SEL R14, R14, R13, P5 ;  /* 0x0000000d0e0ec207 */ /* 0x000fc60002800000 */
[----:B------:R-:W-:Y:S06]  /*0b90*/  BAR.SYNC.DEFER_BLOCKING 0x0 ;  /* 0x0000000000007b1d */ /* 0x000fec0000010000 */
[----:B------:R-:W-:Y:S04]  /*0ba0*/  LDS R0, [RZ] ;  /* 0x00000000ff007984 */ /* 0x000fe80000000800 */
[----:B------:R-:W-:Y:S06]  /*0bb0*/  BAR.SYNC.DEFER_BLOCKING 0x0 ;  /* 0x0000000000007b1d */ /* 0x000fec0000010000 */
[----:B------:R-:W-:Y:S04]  /*0bc0*/  @!P2 STS [R7], R14 ;  /* 0x0000000e0700a388 */ /* 0x000fe80000000800 */
[----:B------:R-:W-:Y:S06]  /*0bd0*/  BAR.SYNC.DEFER_BLOCKING 0x0 ;  /* 0x0000000000007b1d */ /* 0x000fec0000010000 */
[----:B------:R-:W0:Y:S04]  /*0be0*/  @!P3 LDS R10, [R8.X4] ;  /* 0x00000000080ab984 */ /* 0x000e280000004800 */
[----:B0-----:R-:W0:Y:S01]  /*0bf0*/  SHFL.BFLY PT, R13, R10, 0x8, 0x1f ;  /* 0x0d001f000a0d7f89 */ /* 0x001e2200000e0000 */
[----:B------:R-:W-:-:S02]  /*0c00*/  FSETP.NAN.AND P3, PT, R10, R10, PT ;  /* 0x0000000a0a00720b */ /* 0x000fc40003f68000 */
[----:B0-----:R-:W-:-:S04]  /*0c10*/  FSETP.GT.AND P2, PT, R10, R13, PT ;  /* 0x0000000d0a00720b */ /* 0x001fc80003f44000 */
[----:B------:R-:W-:-:S04]  /*0c20*/  FSEL R13, R10, R13, P2 ;  /* 0x0000000d0a0d7208 */ /* 0x000fc80001000000 */
[----:B------:R-:W-:-:S04]  /*0c30*/  FSEL R13, R10, R13, P3 ;  /* 0x0000000d0a0d7208 */ /* 0x000fc80001800000 */
[C---:B------:R-:W-:Y:S01]  /*0c40*/  FSETP.NAN.AND P3, PT, R13.reuse, R13, PT ;  /* 0x0000000d0d00720b */ /* 0x040fe20003f68000 */
[----:B------:R-:W0:Y:S02]  /*0c50*/  SHFL.BFLY PT, R6, R13, 0x4, 0x1f ;  /* 0x0c801f000d067f89 */ /* 0x000e2400000e0000 */
[----:B0-----:R-:W-:-:S13]  /*0c60*/  FSETP.GT.AND P2, PT, R13, R6, PT ;  /* 0x000000060d00720b */ /* 0x001fda0003f44000 */
[----:B------:R-:W-:-:S04]  /*0c70*/  @!P2 FSEL R13, R13, R6, P3 ;  /* 0x000000060d0da208 */ /* 0x000fc80001800000 */
[C---:B------:R-:W-:Y:S01]  /*0c80*/  FSETP.NAN.AND P3, PT, R13.reuse, R13, PT ;  /* 0x0000000d0d00720b */ /* 0x040fe20003f68000 */
[----:B------:R-:W0:Y:S02]  /*0c90*/  SHFL.BFLY PT, R6, R13, 0x2, 0x1f ;  /* 0x0c401f000d067f89 */ /* 0x000e2400000e0000 */
[----:B0-----:R-:W-:-:S13]  /*0ca0*/  FSETP.GT.AND P2, PT, R13, R6, PT ;  /* 0x000000060d00720b */ /* 0x001fda0003f44000 */
[----:B------:R-:W-:-:S04]  /*0cb0*/  @!P2 FSEL R13, R13, R6, P3 ;  /* 0x000000060d0da208 */ /* 0x000fc80001800000 */
[C---:B------:R-:W-:Y:S01]  /*0cc0*/  FSETP.NAN.AND P3, PT, R13.reuse, R13, PT ;  /* 0x0000000d0d00720b */ /* 0x040fe20003f68000 */
[----:B------:R-:W0:Y:S02]  /*0cd0*/  SHFL.BFLY PT, R6, R13, 0x1, 0x1f ;  /* 0x0c201f000d067f89 */ /* 0x000e2400000e0000 */
[----:B0-----:R-:W-:-:S13]  /*0ce0*/  FSETP.GT.AND P2, PT, R13, R6, PT ;  /* 0x000000060d00720b */ /* 0x001fda0003f44000 */
[----:B------:R-:W-:-:S05]  /*0cf0*/  @!P2 SEL R13, R13, R6, P3 ;  /* 0x000000060d0da207 */ /* 0x000fca0001800000 */
[----:B------:R0:W-:Y:S04]  /*0d00*/  @P0 STS [R8.X4], R13 ;  /* 0x0000000d08000388 */ /* 0x0001e80000004800 */
[----:B------:R-:W-:Y:S01]  /*0d10*/  BAR.SYNC.DEFER_BLOCKING 0x0 ;  /* 0x0000000000007b1d */ /* 0x000fe20000010000 */
[----:B------:R-:W-:-:S04]  /*0d20*/  FSETP.GE.AND P0, PT, R0, RZ, PT ;  /* 0x000000ff0000720b */ /* 0x000fc80003f06000 */
[----:B------:R-:W-:Y:S01]  /*0d30*/  FSEL R6, R0, RZ, !P0 ;  /* 0x000000ff00067208 */ /* 0x000fe20004000000 */
[----:B0-----:R-:W-:-:S04]  /*0d40*/  IMAD.WIDE R12, R2, R11, c[0x0][0x170] ;  /* 0x00005c00020c7625 */ /* 0x001fc800078e020b */
[----:B------:R-:W-:Y:S01]  /*0d50*/  FADD R6, RZ, -R6 ;  /* 0x80000006ff067221 */ /* 0x000fe20000000000 */
[----:B------:R-:W-:-:S04]  /*0d60*/  IMAD.WIDE R10, R2, R11, c[0x0][0x178] ;  /* 0x00005e00020a7625 */ /* 0x000fc800078e020b */
[----:B------:R-:W-:Y:S01]  /*0d70*/  FSETP.NAN.AND P2, PT, R6, R6, PT ;  /* 0x000000060600720b */ /* 0x000fe20003f48000 */
[----:B------:R-:W0:Y:S02]  /*0d80*/  LDS R7, [RZ] ;  /* 0x00000000ff077984 */ /* 0x000e240000000800 */
[C---:B0-----:R-:W-:Y:S02]  /*0d90*/  FSETP.GTU.AND P0, PT, R7.reuse, RZ, PT ;  /* 0x000000ff0700720b */ /* 0x041fe40003f0c000 */
[C---:B------:R-:W-:Y:S02]  /*0da0*/  F2FP.BF16.PACK_AB R0, R7.reuse, R0 ;  /* 0x000000000700723e */ /* 0x040fe400000010ff */
[----:B------:R-:W-:Y:S01]  /*0db0*/  FSEL R9, R7, RZ, P0 ;  /* 0x000000ff07097208 */ /* 0x000fe20000000000 */
[----:B------:R-:W-:Y:S01]  /*0dc0*/  IMAD.MOV.U32 R7, RZ, RZ, 0x3f800000 ;  /* 0x3f800000ff077424 */ /* 0x000fe200078e00ff */
[----:B------:R-:W-:Y:S02]  /*0dd0*/  PRMT R14, R0, 0x7632, R14 ;  /* 0x00007632000e7816 */ /* 0x000fe4000000000e */
[----:B------:R-:W-:-:S04]  /*0de0*/  FSETP.GT.AND P0, PT, R6, R9, PT ;  /* 0x000000090600720b */ /* 0x000fc80003f04000 */
[----:B------:R-:W-:-:S05]  /*0df0*/  @!P2 FSEL R6, R6, R9, P0 ;  /* 0x000000090606a208 */ /* 0x000fca0000000000 */
[----:B------:R-:W-:-:S05]  /*0e00*/  FMUL R9, R6, 0.0078740157186985015869 ;  /* 0x3c01020406097820 */ /* 0x000fca0000400000 */
[C---:B------:R-:W-:Y:S02]  /*0e10*/  FSETP.GT.AND P0, PT, R9.reuse, 9.9999997473787516356e-06, PT ;  /* 0x3727c5ac0900780b */ /* 0x040fe40003f04000 */
[----:B------:R-:W-:-:S11]  /*0e20*/  FSETP.NAN.AND P2, PT, R9, R9, PT ;  /* 0x000000090900720b */ /* 0x000fd60003f48000 */
[----:B------:R-:W-:Y:S02]  /*0e30*/  @!P0 FSEL R9, R9, 9.9999997473787516356e-06, P2 ;  /* 0x3727c5ac09098808 */ /* 0x000fe40001000000 */
[----:B------:R-:W-:Y:S01]  /*0e40*/  LOP3.LUT P0, RZ, R8, 0x1ff, RZ, 0xc0, !PT ;  /* 0x000001ff08ff7812 */ /* 0x000fe2000780c0ff */
[----:B------:R-:W-:Y:S01]  /*0e50*/  IMAD.MOV.U32 R8, RZ, RZ, RZ ;  /* 0x000000ffff087224 */ /* 0x000fe200078e00ff */
[C---:B------:R-:W-:Y:S02]  /*0e60*/  FSETP.GT.AND P2, PT, |R9|.reuse, 8.50705917302346158658e+37, PT ;  /* 0x7e8000000900780b */ /* 0x040fe40003f44200 */
[----:B------:R-:W-:Y:S02]  /*0e70*/  FSETP.GEU.AND P3, PT, |R9|, 1.175494350822287508e-38, PT ;  /* 0x008000000900780b */ /* 0x000fe40003f6e200 */
[----:B------:R-:W-:Y:S02]  /*0e80*/  ISETP.LT.AND P0, PT, R2, 0x1010, !P0 ;  /* 0x000010100200780c */ /* 0x000fe40004701270 */
[----:B------:R-:W-:-:S07]  /*0e90*/  FSEL R7, R7, 0.25, !P2 ;  /* 0x3e80000007077808 */ /* 0x000fce0005000000 */
[----:B------:R-:W-:Y:S02]  /*0ea0*/  @P2 FMUL R9, R9, 0.25 ;  /* 0x3e80000009092820 */ /* 0x000fe40000400000 */
[----:B------:R-:W-:Y:S02]  /*0eb0*/  @!P3 FMUL R7, R7, 16777216 ;  /* 0x4b8000000707b820 */ /* 0x000fe40000400000 */
[----:B------:R-:W-:Y:S01]  /*0ec0*/  @!P3 FMUL R9, R9, 16777216 ;  /* 0x4b8000000909b820 */ /* 0x000fe20000400000 */
[----:B------:R0:W-:Y:S03]  /*0ed0*/  @P0 STG.E.U16 [R12.64], R0 ;  /* 0x000000000c000986 */ /* 0x0001e6000c101504 */
[----:B------:R-:W1:Y:S01]  /*0ee0*/  MUFU.RCP R6, R9 ;  /* 0x0000000900067308 */ /* 0x000e620000001000 */
[----:B------:R0:W-:Y:S01]  /*0ef0*/  @P0 STG.E.U16 [R10.64], R14 ;  /* 0x0000000e0a000986 */ /* 0x0001e2000c101504 */
[----:B-1----:R-:W-:Y:S01]  /*0f00*/  FMUL R6, R6, R7 ;  /* 0x0000000706067220 */ /* 0x002fe20000400000 */
[----:B0-----:R-:W-:-:S05]  /*0f10*/  IMAD.MOV.U32 R7, RZ, RZ, RZ ;  /* 0x000000ffff077224 */ /* 0x001fca00078e00ff */
.L_x_7:
[----:B------:R-:W-:Y:S01]  /*0f20*/  ISETP.GT.U32.AND P0, PT, R8, 0xbff, PT ;  /* 0x00000bff0800780c */ /* 0x000fe20003f04070 */
[----:B------:R-:W-:Y:S01]  /*0f30*/  IMAD.IADD R14, R4, 0x1, R8 ;  /* 0x00000001040e7824 */ /* 0x000fe200078e0208 */
[----:B0-----:R-:W-:Y:S01]  /*0f40*/  CS2R R10, SRZ ;  /* 0x00000000000a7805 */ /* 0x001fe2000001ff00 */
        /* <DEDUP_REMOVED lines=16> */
[----:B------:R-:W-:-:S03]  /*1050*/  FMUL R0, R0, R11 ;  /* 0x0000000b00007220 */ /* 0x000fc60000400000 */
[----:B------:R-:W-:Y:S01]  /*1060*/  FFMA R17, R17, 0.044714998453855514526, R10 ;  /* 0x3d37271311117823 */ /* 0x000fe2000000000a */
[----:B------:R-:W-:-:S03]  /*1070*/  FFMA R16, R0, 0.044714998453855514526, R11 ;  /* 0x3d37271300107823 */ /* 0x000fc6000000000b */
[----:B------:R-:W-:Y:S01]  /*1080*/  FMUL R17, R17, 0.79788458347320556641 ;  /* 0x3f4c422a11117820 */ /* 0x000fe20000400000 */
[----:B------:R-:W-:-:S03]  /*1090*/  FMUL R19, R16, 0.79788458347320556641 ;  /* 0x3f4c422a10137820 */ /* 0x000fc60000400000 */
[----:B------:R-:W-:-:S05]  /*10a0*/  FADD.FTZ R18, |R17|, -RZ ;  /* 0x800000ff11127221 */ /* 0x000fca0000010200 */
[----:B------:R-:W-:-:S13]  /*10b0*/  FSETP.GE.AND P3, PT, R18, 0.60000002384185791016, PT ;  /* 0x3f19999a1200780b */ /* 0x000fda0003f66000 */
[C---:B------:R-:W-:Y:S01]  /*10c0*/  @P3 FMUL R14, R18.reuse, 2.8853900432586669922 ;  /* 0x4038aa3b120e3820 */ /* 0x040fe20000400000 */
[----:B0-----:R-:W-:Y:S01]  /*10d0*/  @P3 IMAD.MOV.U32 R12, RZ, RZ, 0x3f800000 ;  /* 0x3f800000ff0c3424 */ /* 0x001fe200078e00ff */
        /* <DEDUP_REMOVED lines=8> */
[----:B------:R-:W-:Y:S01]  /*1160*/  FMUL R13, R10, 0.5 ;  /* 0x3f0000000a0d7820 */ /* 0x000fe20000400000 */
[----:B0-----:R-:W-:Y:S01]  /*1170*/  @P3 FADD R15, R14, 1 ;  /* 0x3f8000000e0f3421 */ /* 0x001fe20000000000 */
[----:B------:R-:W-:-:S05]  /*1180*/  FADD.FTZ R14, |R19|, -RZ ;  /* 0x800000ff130e7221 */ /* 0x000fca0000010200 */
[----:B------:R-:W0:Y:S02]  /*1190*/  @P3 MUFU.RCP R15, R15 ;  /* 0x0000000f000f3308 */ /* 0x000e240000001000 */
[----:B0-----:R-:W-:Y:S01]  /*11a0*/  @P3 FFMA.FTZ R12, R15, -2, R12 ;  /* 0xc00000000f0c3823 */ /* 0x001fe2000001000c */
[----:B------:R-:W-:-:S04]  /*11b0*/  FMUL R15, R11, 0.5 ;  /* 0x3f0000000b0f7820 */ /* 0x000fc80000400000 */
        /* <DEDUP_REMOVED lines=15> */
.L_x_5:
[----:B------:R-:W-:Y:S01]  /*12b0*/  IMAD.MOV.U32 R0, RZ, RZ, 0x3c80f082 ;  /* 0x3c80f082ff007424 */ /* 0x000fe200078e00ff */
[----:B------:R-:W-:-:S04]  /*12c0*/  FMUL R11, R19, R19 ;  /* 0x00000013130b7220 */ /* 0x000fc80000400000 */
[----:B------:R-:W-:-:S04]  /*12d0*/  FFMA.FTZ R0, R11, R0, -0.052303962409496307373 ;  /* 0xbd563cae0b007423 */ /* 0x000fc80000010000 */
[----:B------:R-:W-:-:S04]  /*12e0*/  FFMA.FTZ R0, R11, R0, 0.1331529766321182251 ;  /* 0x3e0859410b007423 */ /* 0x000fc80000010000 */
[----:B------:R-:W-:-:S04]  /*12f0*/  FFMA.FTZ R0, R11, R0, -0.33332768082618713379 ;  /* 0xbeaaa9ed0b007423 */ /* 0x000fc80000010000 */
[----:B------:R-:W-:-:S04]  /*1300*/  FFMA.FTZ R0, R11, R0, RZ ;  /* 0x000000000b007223 */ /* 0x000fc800000100ff */
[----:B------:R-:W-:Y:S02]  /*1310*/  FFMA.FTZ R0, R0, R19, R19 ;  /* 0x0000001300007223 */ /* 0x000fe40000010013 */
.L_x_6:
[----:B------:R-:W-:Y:S05]  /*1320*/  BSYNC B0 ;  /* 0x0000000000007941 */ /* 0x000fea0003800000 */
.L_x_4:
[----:B------:R-:W-:Y:S01]  /*1330*/  FADD R12, R12, 1 ;  /* 0x3f8000000c0c7421 */ /* 0x000fe20000000000 */
[C---:B-----5:R-:W-:Y:S01]  /*1340*/  IMAD.U32 R11, R9.reuse, 0x10000, RZ ;  /* 0x00010000090b7824 */ /* 0x060fe200078e00ff */
[----:B------:R-:W-:Y:S01]  /*1350*/  PRMT R9, R9, 0x7632, R9 ;  /* 0x0000763209097816 */ /* 0x000fe20000000009 */
[----:B------:R-:W-:Y:S01]  /*1360*/  FADD R0, R0, 1 ;  /* 0x3f80000000007421 */ /* 0x000fe20000000000 */
[----:B------:R-:W-:-:S03]  /*1370*/  @P0 FMUL R11, R12, R13 ;  /* 0x0000000d0c0b0220 */ /* 0x000fc60000400000 */
[----:B------:R-:W-:Y:S01]  /*1380*/  IMAD.U32 R9, R9, 0x10000, RZ ;  /* 0x0001000009097824 */ /* 0x000fe200078e00ff */
[----:B------:R-:W-:Y:S01]  /*1390*/  FMUL R11, R6, R11 ;  /* 0x0000000b060b7220 */ /* 0x000fe20000400000 */
[----:B------:R-:W-:-:S03]  /*13a0*/  @P0 FMUL R9, R0, R15 ;  /* 0x0000000f00090220 */ /* 0x000fc60000400000 */
[----:B------:R-:W0:Y:S01]  /*13b0*/  FRND R0, R11 ;  /* 0x0000000b00007307 */ /* 0x000e220000201000 */
[----:B------:R-:W-:-:S07]  /*13c0*/  FMUL R9, R6, R9 ;  /* 0x0000000906097220 */ /* 0x000fce0000400000 */
[----:B------:R1:W2:Y:S01]  /*13d0*/  FRND R12, R9 ;  /* 0x00000009000c7307 */ /* 0x0002a20000201000 */
[C---:B0-----:R-:W-:Y:S01]  /*13e0*/  FSETP.GT.AND P2, PT, R0.reuse, -127, PT ;  /* 0xc2fe00000000780b */ /* 0x041fe20003f44000 */
[----:B-1----:R-:W-:Y:S01]  /*13f0*/  IMAD.IADD R9, R5, 0x1, R8 ;  /* 0x0000000105097824 */ /* 0x002fe200078e0208 */
[----:B------:R-:W-:Y:S02]  /*1400*/  FSETP.NAN.AND P3, PT, R0, R0, PT ;  /* 0x000000000000720b */ /* 0x000fe40003f68000 */
[----:B--2---:R-:W-:-:S09]  /*1410*/  FSETP.GT.AND P0, PT, R12, -127, PT ;  /* 0xc2fe00000c00780b */ /* 0x004fd20003f04000 */
[----:B------:R-:W-:Y:S02]  /*1420*/  @!P2 FSEL R0, R0, -127, P3 ;  /* 0xc2fe00000000a808 */ /* 0x000fe40001800000 */
[----:B------:R-:W-:Y:S02]  /*1430*/  FSETP.NAN.AND P2, PT, R12, R12, PT ;  /* 0x0000000c0c00720b */ /* 0x000fe40003f48000 */
[----:B------:R-:W0:Y:S01]  /*1440*/  F2I.S16.TRUNC.NTZ R14, R0 ;  /* 0x00000000000e7305 */ /* 0x000e22000020e900 */
[----:B------:R-:W-:Y:S02]  /*1450*/  FSETP.GEU.AND P4, PT, R0, 127, PT ;  /* 0x42fe00000000780b */ /* 0x000fe40003f8e000 */
[----:B------:R-:W-:Y:S02]  /*1460*/  @!P0 FSEL R12, R12, -127, P2 ;  /* 0xc2fe00000c0c8808 */ /* 0x000fe40001000000 */
[----:B------:R-:W-:-:S03]  /*1470*/  FSETP.NAN.AND P2, PT, R0, R0, PT ;  /* 0x000000000000720b */ /* 0x000fc60003f48000 */
[----:B------:R-:W1:Y:S01]  /*1480*/  F2I.S16.TRUNC.NTZ R13, R12 ;  /* 0x0000000c000d7305 */ /* 0x000e62000020e900 */
[C---:B------:R-:W-:Y:S02]  /*1490*/  FSETP.GEU.AND P3, PT, R12.reuse, 127, PT ;  /* 0x42fe00000c00780b */ /* 0x040fe40003f6e000 */
[----:B------:R-:W-:-:S03]  /*14a0*/  FSETP.NAN.AND P0, PT, R12, R12, PT ;  /* 0x0000000c0c00720b */ /* 0x000fc60003f08000 */
[----:B0-----:R-:W-:Y:S02]  /*14b0*/  @P4 SEL R14, R14, 0x7f, P2 ;  /* 0x0000007f0e0e4807 */ /* 0x001fe40001000000 */
[C---:B------:R-:W-:Y:S02]  /*14c0*/  IADD3 R10, P2, R9.reuse, c[0x0][0x180], RZ ;  /* 0x00006000090a7a10 */ /* 0x040fe40007f5e0ff */
[----:B------:R-:W-:Y:S02]  /*14d0*/  LOP3.LUT R14, R14, 0xff, RZ, 0xc0, !PT ;  /* 0x000000ff0e0e7812 */ /* 0x000fe400078ec0ff */
[----:B------:R-:W-:Y:S02]  /*14e0*/  LEA.HI.X.SX32 R11, R9, c[0x0][0x184], 0x1, P2 ;  /* 0x00006100090b7a11 */ /* 0x000fe400010f0eff */
[----:B-1----:R-:W-:Y:S02]  /*14f0*/  @P3 SEL R13, R13, 0x7f, P0 ;  /* 0x0000007f0d0d3807 */ /* 0x002fe40000000000 */
[----:B------:R-:W-:-:S02]  /*1500*/  ISETP.GE.U32.AND P0, PT, R8, 0x3800, PT ;  /* 0x000038000800780c */ /* 0x000fc40003f06070 */
[----:B------:R-:W-:Y:S01]  /*1510*/  IADD3 R8, P2, R8, 0x400, RZ ;  /* 0x0000040008087810 */ /* 0x000fe20007f5e0ff */
[----:B------:R-:W-:Y:S01]  /*1520*/  IMAD R13, R13, 0x100, R14 ;  /* 0x000001000d0d7824 */ /* 0x000fe200078e020e */
[----:B------:R-:W-:-:S03]  /*1530*/  ISETP.GE.U32.AND.EX P0, PT, R7, RZ, PT, P0 ;  /* 0x000000ff0700720c */ /* 0x000fc60003f06100 */
[----:B------:R-:W-:Y:S01]  /*1540*/  IMAD.X R7, RZ, RZ, R7, P2 ;  /* 0x000000ffff077224 */ /* 0x000fe200010e0607 */
[----:B------:R0:W-:Y:S09]  /*1550*/  @!P1 STG.E.U16 [R10.64], R13 ;  /* 0x0000000d0a009986 */ /* 0x0001f2000c101504 */
[----:B------:R-:W-:Y:S05]  /*1560*/  @P0 EXIT ;  /* 0x000000000000094d */ /* 0x000fea0003800000 */
[----:B------:R-:W-:Y:S05]  /*1570*/  BRA `(.L_x_7) ;  /* 0xfffff9a000007947 */ /* 0x000fea000383ffff */
.L_x_8:
[----:B------:R-:W-:-:S00]  /*1580*/  BRA `(.L_x_8) ;  /* 0xfffffff000007947 */ /* 0x000fc0000383ffff */
[----:B------:R-:W-:-:S00]  /*1590*/  NOP ;  /* 0x0000000000007918 */ /* 0x000fc00000000000 */
        /* <DEDUP_REMOVED lines=14> */
.L_x_9:


//--------------------- .nv.global.init           --------------------------
	.section	.nv.global.init,"aw",@progbits
.nv.global.init:
	.type		_$_str,@object
	.size		_$_str,(.L_0 - _$_str)
_$_str:
        /*0000*/ 	.byte	0x5f, 0x5f, 0x43, 0x55, 0x44, 0x41, 0x5f, 0x46, 0x54, 0x5a, 0x00
.L_0:


//--------------------- .nv.shared.triton_red_fused__to_copy_add_amax_amin_cat_clamp_mul_reciprocal_7 --------------------------
	.section	.nv.shared.triton_red_fused__to_copy_add_amax_amin_cat_clamp_mul_reciprocal_7,"aw",@nobits
	.sectionflags	@""
	.align	16
